//
// Generated by NVIDIA NVVM Compiler
//
// Compiler Build ID: CL-36424714
// Cuda compilation tools, release 13.0, V13.0.88
// Based on NVVM 20.0.0
//

.version 9.0
.target sm_100
.address_size 64

	// .globl	_Z11test_kernelv
.extern .func  (.param .b32 func_retval0) vprintf
(
	.param .b64 vprintf_param_0,
	.param .b64 vprintf_param_1
)
;
// _ZZ11test_kernelvE4done has been demoted
// _ZZ11test_kernelvE7counter has been demoted
.global .align 1 .b8 $str[33] = {116, 104, 114, 101, 97, 100, 73, 100, 120, 46, 120, 32, 61, 32, 37, 51, 100, 32, 99, 111, 117, 110, 116, 101, 114, 32, 61, 32, 37, 51, 100, 10};

.visible .entry _Z11test_kernelv()
{
	.local .align 8 .b8 	__local_depot0[8];
	.reg .b64 	%SP;
	.reg .b64 	%SPL;
	.reg .pred 	%p<4>;
	.reg .b16 	%rs<3>;
	.reg .b32 	%r<10>;
	.reg .b64 	%rd<5>;
	// demoted variable
	.shared .align 1 .b8 _ZZ11test_kernelvE4done[128];
	// demoted variable
	.shared .align 4 .u32 _ZZ11test_kernelvE7counter;
	mov.u64 	%SPL, __local_depot0;
	cvta.local.u64 	%SP, %SPL;
	mov.u32 	%r1, %tid.x;
	setp.ne.s32 	%p1, %r1, 0;
	@%p1 bra 	$L__BB0_2;
	mov.b32 	%r3, -1;
	st.shared.u32 	[_ZZ11test_kernelvE7counter], %r3;
$L__BB0_2:
	setp.eq.s32 	%p2, %r1, 0;
	mov.u32 	%r4, _ZZ11test_kernelvE4done;
	add.s32 	%r2, %r4, %r1;
	@%p2 bra 	$L__BB0_5;
$L__BB0_3:
	ld.shared.u8 	%rs1, [%r2+-1];
	setp.ne.s16 	%p3, %rs1, 0;
	@%p3 bra 	$L__BB0_5;
	mov.b32 	%r5, 1000;
	// begin inline asm
	nanosleep.u32 %r5;
	// end inline asm
	bra.uni 	$L__BB0_3;
$L__BB0_5:
	add.u64 	%rd1, %SP, 0;
	add.u64 	%rd2, %SPL, 0;
	ld.shared.u32 	%r6, [_ZZ11test_kernelvE7counter];
	add.s32 	%r7, %r6, 1;
	st.shared.u32 	[_ZZ11test_kernelvE7counter], %r7;
	st.local.v2.u32 	[%rd2], {%r1, %r7};
	mov.u64 	%rd3, $str;
	cvta.global.u64 	%rd4, %rd3;
	{ // callseq 0, 0
	.param .b64 param0;
	st.param.b64 	[param0], %rd4;
	.param .b64 param1;
	st.param.b64 	[param1], %rd1;
	.param .b32 retval0;
	call.uni (retval0), 
	vprintf, 
	(
	param0, 
	param1
	);
	ld.param.b32 	%r8, [retval0];
	} // callseq 0
	mov.b16 	%rs2, 1;
	st.shared.u8 	[%r2], %rs2;
	ret;

}


// ===== COMPILED SASS (sm_100) =====

	.target	sm_100

	.elftype	@"ET_EXEC"


//--------------------- .note.nv.tkinfo           --------------------------
	.section	.note.nv.tkinfo,"",@"SHT_NOTE"
	.sectionflags	@"SHF_NOTE_NV_TKINFO"
	.tkinfo
        /*0018*/ 	.word	0x00000002
        /*0030*/ 	.string	""
        /*0030*/ 	.string	"ptxas"
        /*0030*/ 	.string	"Cuda compilation tools, release 13.0, V13.0.88"
        /*0030*/ 	.string	"Build cuda_13.0.r13.0/compiler.36424714_0"
        /*0030*/ 	.string	"-arch sm_100 -m 64 "



//--------------------- .note.nv.cuinfo           --------------------------
	.section	.note.nv.cuinfo,"",@"SHT_NOTE"
	.sectionflags	@"SHF_NOTE_NV_CUINFO"
        /*0018*/ 	.short	0x0002
        /*001a*/ 	.short	0x0064
        /*001c*/ 	.short	0x0082
	.zero		2


//--------------------- .nv.info                  --------------------------
	.section	.nv.info,"",@"SHT_CUDA_INFO"
	.align	4


	//----- nvinfo : EIATTR_REGCOUNT
	.align		4
        /*0000*/ 	.byte	0x04, 0x2f
        /*0002*/ 	.short	(.L_2 - .L_1)
	.align		4
.L_1:
        /*0004*/ 	.word	index@(_Z11test_kernelv)
        /*0008*/ 	.word	0x00000018


	//----- nvinfo : EIATTR_FRAME_SIZE
	.align		4
.L_2:
        /*000c*/ 	.byte	0x04, 0x11
        /*000e*/ 	.short	(.L_4 - .L_3)
	.align		4
.L_3:
        /*0010*/ 	.word	index@(_Z11test_kernelv)
        /*0014*/ 	.word	0x00000008


	//----- nvinfo : EIATTR_MIN_STACK_SIZE
	.align		4
.L_4:
        /*0018*/ 	.byte	0x04, 0x12
        /*001a*/ 	.short	(.L_6 - .L_5)
	.align		4
.L_5:
        /*001c*/ 	.word	index@(_Z11test_kernelv)
        /*0020*/ 	.word	0x00000008
.L_6:


//--------------------- .nv.compat                --------------------------
	.section	.nv.compat,"",@"SHT_CUDA_COMPAT_INFO"
	.align	4
        /*0000*/ 	.byte	0x02, 0x09, 0x00, 0x00, 0x02, 0x02, 0x01, 0x00, 0x02, 0x05, 0x05, 0x00, 0x03, 0x07, 0x01, 0x01
        /*0010*/ 	.byte	0x02, 0x03, 0x00, 0x00, 0x02, 0x06, 0x01, 0x00, 0x04, 0x0b, 0x08, 0x00, 0x09, 0x00, 0x00, 0x00
        /*0020*/ 	.byte	0x00, 0x00, 0x00, 0x00


//--------------------- .nv.info._Z11test_kernelv --------------------------
	.section	.nv.info._Z11test_kernelv,"",@"SHT_CUDA_INFO"
	.sectionflags	@""
	.align	4


	//----- nvinfo : EIATTR_CUDA_API_VERSION
	.align		4
        /*0000*/ 	.byte	0x04, 0x37
        /*0002*/ 	.short	(.L_8 - .L_7)
.L_7:
        /*0004*/ 	.word	0x00000082


	//----- nvinfo : EIATTR_SPARSE_MMA_MASK
	.align		4
.L_8:
        /*0008*/ 	.byte	0x03, 0x50
        /*000a*/ 	.short	0x0000


	//----- nvinfo : EIATTR_MAXREG_COUNT
	.align		4
        /*000c*/ 	.byte	0x03, 0x1b
        /*000e*/ 	.short	0x00ff


	//----- nvinfo : EIATTR_EXTERNS
	.align		4
        /*0010*/ 	.byte	0x04, 0x0f
        /*0012*/ 	.short	(.L_10 - .L_9)


	//   ....[0]....
	.align		4
.L_9:
        /*0014*/ 	.word	index@(vprintf)


	//----- nvinfo : EIATTR_MERCURY_ISA_VERSION
	.align		4
.L_10:
        /*0018*/ 	.byte	0x03, 0x5f
        /*001a*/ 	.short	0x0101


	//----- nvinfo : EIATTR_VRC_CTA_INIT_COUNT
	.align		4
        /*001c*/ 	.byte	0x02, 0x4a
	.zero		1
	.zero		1


	//----- nvinfo : EIATTR_SYSCALL_OFFSETS
	.align		4
        /*0020*/ 	.byte	0x04, 0x46
        /*0022*/ 	.short	(.L_12 - .L_11)


	//   ....[0]....
.L_11:
        /*0024*/ 	.word	0x00000220


	//----- nvinfo : EIATTR_EXIT_INSTR_OFFSETS
	.align		4
.L_12:
        /*0028*/ 	.byte	0x04, 0x1c
        /*002a*/ 	.short	(.L_14 - .L_13)


	//   ....[0]....
.L_13:
        /*002c*/ 	.word	0x00000250


	//----- nvinfo : EIATTR_CRS_STACK_SIZE
	.align		4
.L_14:
        /*0030*/ 	.byte	0x04, 0x1e
        /*0032*/ 	.short	(.L_16 - .L_15)
.L_15:
        /*0034*/ 	.word	0x00000000


	//----- nvinfo : EIATTR_SW_WAR
	.align		4
.L_16:
        /*0038*/ 	.byte	0x04, 0x36
        /*003a*/ 	.short	(.L_18 - .L_17)
.L_17:
        /*003c*/ 	.word	0x00000008
.L_18:


//--------------------- .nv.callgraph             --------------------------
	.section	.nv.callgraph,"",@"SHT_CUDA_CALLGRAPH"
	.align	4
	.sectionentsize	8
	.align		4
        /*0000*/ 	.word	0x00000000
	.align		4
        /*0004*/ 	.word	0xffffffff
	.align		4
        /*0008*/ 	.word	index@(_Z11test_kernelv)
	.align		4
        /*000c*/ 	.word	index@(vprintf)
	.align		4
        /*0010*/ 	.word	0x00000000
	.align		4
        /*0014*/ 	.word	0xfffffffe
	.align		4
        /*0018*/ 	.word	0x00000000
	.align		4
        /*001c*/ 	.word	0xfffffffd
	.align		4
        /*0020*/ 	.word	0x00000000
	.align		4
        /*0024*/ 	.word	0xfffffffc


//--------------------- .nv.constant4             --------------------------
	.section	.nv.constant4,"a",@progbits
	.align	8
	.align		8
.nv.constant4:
        /*0000*/ 	.dword	vprintf
	.align		8
        /*0008*/ 	.dword	$str


//--------------------- .text._Z11test_kernelv    --------------------------
	.section	.text._Z11test_kernelv,"ax",@progbits
	.align	128
        .global         _Z11test_kernelv
        .type           _Z11test_kernelv,@function
        .size           _Z11test_kernelv,(.L_x_5 - _Z11test_kernelv)
        .other          _Z11test_kernelv,@"STO_CUDA_ENTRY STV_DEFAULT"
_Z11test_kernelv:
.text._Z11test_kernelv:
[----:B------:R-:W0:Y:S01]  /*0000*/  LDC R1, c[0x0][0x37c] ;  /* 0x0000df00ff017b82 */ /* 0x000e220000000800 */
[----:B------:R-:W1:Y:S07]  /*0010*/  S2R R2, SR_TID.X ;  /* 0x0000000000027919 */ /* 0x000e6e0000002100 */
[----:B------:R-:W2:Y:S01]  /*0020*/  S2UR UR5, SR_CgaCtaId ;  /* 0x00000000000579c3 */ /* 0x000ea20000008800 */
[----:B------:R-:W-:Y:S01]  /*0030*/  UMOV UR4, 0x400 ;  /* 0x0000040000047882 */ /* 0x000fe20000000000 */
[----:B------:R-:W3:Y:S01]  /*0040*/  LDCU UR6, c[0x0][0x2f8] ;  /* 0x00005f00ff0677ac */ /* 0x000ee20008000800 */
[----:B0-----:R-:W-:Y:S01]  /*0050*/  VIADD R1, R1, 0xfffffff8 ;  /* 0xfffffff801017836 */ /* 0x001fe20000000000 */
[----:B------:R-:W-:Y:S01]  /*0060*/  BSSY B0, `(.L_x_0) ;  /* 0x0000011000007945 */ /* 0x000fe20003800000 */
[----:B------:R-:W0:Y:S03]  /*0070*/  LDCU UR7, c[0x0][0x2fc] ;  /* 0x00005f80ff0777ac */ /* 0x000e260008000800 */
[----:B---3--:R-:W-:Y:S01]  /*0080*/  IADD3 R6, P2, PT, R1, UR6, RZ ;  /* 0x0000000601067c10 */ /* 0x008fe2000ff5e0ff */
[----:B--2---:R-:W-:-:S04]  /*0090*/  ULEA UR36, UR5, UR4, 0x18 ;  /* 0x0000000405247291 */ /* 0x004fc8000f8ec0ff */
[----:B0-----:R-:W-:Y:S01]  /*00a0*/  IMAD.X R7, RZ, RZ, UR7, P2 ;  /* 0x00000007ff077e24 */ /* 0x001fe200090e06ff */
[C---:B-1----:R-:W-:Y:S02]  /*00b0*/  ISETP.NE.AND P0, PT, R2.reuse, RZ, PT ;  /* 0x000000ff0200720c */ /* 0x042fe40003f05270 */
[----:B------:R-:W-:-:S11]  /*00c0*/  ISETP.NE.AND P1, PT, R2, RZ, PT ;  /* 0x000000ff0200720c */ /* 0x000fd60003f25270 */
[----:B------:R-:W-:-:S05]  /*00d0*/  @!P0 IMAD.MOV.U32 R0, RZ, RZ, -0x1 ;  /* 0xffffffffff008424 */ /* 0x000fca00078e00ff */
[----:B------:R0:W-:Y:S01]  /*00e0*/  @!P0 STS [UR36+0x80], R0 ;  /* 0x00008000ff008988 */ /* 0x0001e20008000824 */
[----:B------:R-:W-:Y:S05]  /*00f0*/  @!P1 BRA `(.L_x_1) ;  /* 0x00000000001c9947 */ /* 0x000fea0003800000 */
[----:B0-----:R-:W0:Y:S02]  /*0100*/  LDS.U8 R0, [R2+UR36+-0x1] ;  /* 0xffffff2402007984 */ /* 0x001e240008000000 */
[----:B0-----:R-:W-:-:S13]  /*0110*/  ISETP.NE.AND P0, PT, R0, RZ, PT ;  /* 0x000000ff0000720c */ /* 0x001fda0003f05270 */
[----:B------:R-:W-:Y:S05]  /*0120*/  @P0 BRA `(.L_x_1) ;  /* 0x0000000000100947 */ /* 0x000fea0003800000 */
.L_x_2:
[----:B------:R-:W-:Y:S05]  /*0130*/  NANOSLEEP 0x3e8 ;  /* 0x000003e80000795d */ /* 0x000fea0003800000 */
[----:B------:R-:W0:Y:S02]  /*0140*/  LDS.U8 R0, [R2+UR36+-0x1] ;  /* 0xffffff2402007984 */ /* 0x000e240008000000 */
[----:B0-----:R-:W-:-:S13]  /*0150*/  ISETP.NE.AND P0, PT, R0, RZ, PT ;  /* 0x000000ff0000720c */ /* 0x001fda0003f05270 */
[----:B------:R-:W-:Y:S05]  /*0160*/  @!P0 BRA `(.L_x_2) ;  /* 0xfffffffc00f08947 */ /* 0x000fea000383ffff */
.L_x_1:
[----:B------:R-:W-:Y:S05]  /*0170*/  BSYNC B0 ;  /* 0x0000000000007941 */ /* 0x000fea0003800000 */
.L_x_0:
[----:B------:R-:W1:Y:S01]  /*0180*/  LDS R3, [UR36+0x80] ;  /* 0x00008024ff037984 */ /* 0x000e620008000800 */
[----:B0-----:R-:W-:Y:S01]  /*0190*/  MOV R0, 0x0 ;  /* 0x0000000000007802 */ /* 0x001fe20000000f00 */
[----:B------:R-:W0:Y:S03]  /*01a0*/  LDCU.64 UR4, c[0x4][0x8] ;  /* 0x01000100ff0477ac */ /* 0x000e260008000a00 */
[----:B------:R2:W3:Y:S01]  /*01b0*/  LDC.64 R8, c[0x4][R0] ;  /* 0x0100000000087b82 */ /* 0x0004e20000000a00 */
[----:B0-----:R-:W-:Y:S02]  /*01c0*/  IMAD.U32 R4, RZ, RZ, UR4 ;  /* 0x00000004ff047e24 */ /* 0x001fe4000f8e00ff */
[----:B------:R-:W-:Y:S02]  /*01d0*/  IMAD.U32 R5, RZ, RZ, UR5 ;  /* 0x00000005ff057e24 */ /* 0x000fe4000f8e00ff */
[----:B-1----:R-:W-:-:S05]  /*01e0*/  VIADD R3, R3, 0x1 ;  /* 0x0000000103037836 */ /* 0x002fca0000000000 */
[----:B------:R2:W-:Y:S04]  /*01f0*/  STS [UR36+0x80], R3 ;  /* 0x00008003ff007988 */ /* 0x0005e80008000824 */
[----:B------:R2:W-:Y:S02]  /*0200*/  STL.64 [R1], R2 ;  /* 0x0000000201007387 */ /* 0x0005e40000100a00 */
[----:B------:R-:W-:-:S07]  /*0210*/  LEPC R20, `(.L_x_3) ;  /* 0x000000001014794e */ /* 0x000fce0000000000 */
[----:B--23--:R-:W-:Y:S05]  /*0220*/  CALL.ABS.NOINC R8 ;  /* 0x0000000008007343 */ /* 0x00cfea0003c00000 */
.L_x_3:
[----:B------:R-:W-:-:S05]  /*0230*/  IMAD.MOV.U32 R0, RZ, RZ, 0x1 ;  /* 0x00000001ff007424 */ /* 0x000fca00078e00ff */
[----:B------:R-:W-:Y:S01]  /*0240*/  STS.U8 [R2+UR36], R0 ;  /* 0x0000000002007988 */ /* 0x000fe20008000024 */
[----:B------:R-:W-:Y:S05]  /*0250*/  EXIT ;  /* 0x000000000000794d */ /* 0x000fea0003800000 */
.L_x_4:
[----:B------:R-:W-:-:S00]  /*0260*/  BRA `(.L_x_4) ;  /* 0xfffffffc00fc7947 */ /* 0x000fc0000383ffff */
[----:B------:R-:W-:-:S00]  /*0270*/  NOP ;  /* 0x0000000000007918 */ /* 0x000fc00000000000 */
        /* <DEDUP_REMOVED lines=8> */
.L_x_5:


//--------------------- .nv.global.init           --------------------------
	.section	.nv.global.init,"aw",@progbits
.nv.global.init:
	.type		$str,@object
	.size		$str,(.L_0 - $str)
$str:
        /*0000*/ 	.byte	0x74, 0x68, 0x72, 0x65, 0x61, 0x64, 0x49, 0x64, 0x78, 0x2e, 0x78, 0x20, 0x3d, 0x20, 0x25, 0x33
        /*0010*/ 	.byte	0x64, 0x20, 0x63, 0x6f, 0x75, 0x6e, 0x74, 0x65, 0x72, 0x20, 0x3d, 0x20, 0x25, 0x33, 0x64, 0x0a
        /*0020*/ 	.byte	0x00
.L_0:


//--------------------- .nv.shared._Z11test_kernelv --------------------------
	.section	.nv.shared._Z11test_kernelv,"aw",@nobits
	.sectionflags	@""
	.align	4
.nv.shared._Z11test_kernelv:
	.zero		1156


//--------------------- .nv.shared.reserved.0     --------------------------
	.section	.nv.shared.reserved.0,"aw",@nobits
	.weak		__nv_reservedSMEM_offset_0_alias
	.size		__nv_reservedSMEM_offset_0_alias, 0, 64
	.other		__nv_reservedSMEM_offset_0_alias,@"STO_CUDA_RESERVED_SHARED STV_DEFAULT"
__nv_reservedSMEM_offset_0_alias:
	.zero		0
	.zero		64


//--------------------- .nv.constant0._Z11test_kernelv --------------------------
	.section	.nv.constant0._Z11test_kernelv,"a",@progbits
	.sectionflags	@""
	.align	4
.nv.constant0._Z11test_kernelv:
	.zero		896


//--------------------- SYMBOLS --------------------------

	.type		.nv.reservedSmem.offset0,@object
	.size		.nv.reservedSmem.offset0,0x4
	.type		.nv.reservedSmem.cap,@object
	.size		.nv.reservedSmem.cap,0x4
	.type		vprintf,@function
